	.headerflags	@"EF_CUDA_TEXMODE_UNIFIED EF_CUDA_64BIT_ADDRESS EF_CUDA_ACCELERATORS EF_CUDA_SM90 EF_CUDA_VIRTUAL_SM(EF_CUDA_SM90)"
	.elftype	@"ET_EXEC"


//--------------------- .nv.info                  --------------------------
	.section	.nv.info,"",@"SHT_CUDA_INFO"
	.align	4


	//----- nvinfo : EIATTR_REGCOUNT
	.align		4
        /*0000*/ 	.byte	0x04, 0x2f
        /*0002*/ 	.short	(.L_1 - .L_0)
	.align		4
.L_0:
        /*0004*/ 	.word	index@(triton_poi_fused__to_copy_arange_clamp_mul_sub_6)
        /*0008*/ 	.word	0x0000000a


	//----- nvinfo : EIATTR_MIN_STACK_SIZE
	.align		4
.L_1:
        /*000c*/ 	.byte	0x04, 0x12
        /*000e*/ 	.short	(.L_3 - .L_2)
	.align		4
.L_2:
        /*0010*/ 	.word	index@(triton_poi_fused__to_copy_arange_clamp_mul_sub_6)
        /*0014*/ 	.word	0x00000000


	//----- nvinfo : EIATTR_FRAME_SIZE
	.align		4
.L_3:
        /*0018*/ 	.byte	0x04, 0x11
        /*001a*/ 	.short	(.L_5 - .L_4)
	.align		4
.L_4:
        /*001c*/ 	.word	index@(triton_poi_fused__to_copy_arange_clamp_mul_sub_6)
        /*0020*/ 	.word	0x00000000


	//----- nvinfo : EIATTR_MIN_STACK_SIZE
	.align		4
.L_5:
        /*0024*/ 	.byte	0x04, 0x12
        /*0026*/ 	.short	(.L_7 - .L_6)
	.align		4
.L_6:
        /*0028*/ 	.word	index@(triton_poi_fused__to_copy_arange_clamp_mul_sub_6)
        /*002c*/ 	.word	0x00000000
.L_7:


//--------------------- .nv.info.triton_poi_fused__to_copy_arange_clamp_mul_sub_6 --------------------------
	.section	.nv.info.triton_poi_fused__to_copy_arange_clamp_mul_sub_6,"",@"SHT_CUDA_INFO"
	.sectionflags	@""
	.align	4


	//----- nvinfo : EIATTR_CUDA_API_VERSION
	.align		4
        /*0000*/ 	.byte	0x04, 0x37
        /*0002*/ 	.short	(.L_9 - .L_8)
.L_8:
        /*0004*/ 	.word	0x0000007c


	//----- nvinfo : EIATTR_KPARAM_INFO
	.align		4
.L_9:
        /*0008*/ 	.byte	0x04, 0x17
        /*000a*/ 	.short	(.L_11 - .L_10)
.L_10:
        /*000c*/ 	.word	0x00000000
        /*0010*/ 	.short	0x0001
        /*0012*/ 	.short	0x0008
        /*0014*/ 	.byte	0x00, 0xf0, 0x11, 0x00


	//----- nvinfo : EIATTR_KPARAM_INFO
	.align		4
.L_11:
        /*0018*/ 	.byte	0x04, 0x17
        /*001a*/ 	.short	(.L_13 - .L_12)
.L_12:
        /*001c*/ 	.word	0x00000000
        /*0020*/ 	.short	0x0000
        /*0022*/ 	.short	0x0000
        /*0024*/ 	.byte	0x00, 0xf4, 0x21, 0x00


	//----- nvinfo : EIATTR_SPARSE_MMA_MASK
	.align		4
.L_13:
        /*0028*/ 	.byte	0x03, 0x50
        /*002a*/ 	.short	0x0000


	//----- nvinfo : EIATTR_MAXREG_COUNT
	.align		4
        /*002c*/ 	.byte	0x03, 0x1b
        /*002e*/ 	.short	0x00ff


	//----- nvinfo : EIATTR_EXIT_INSTR_OFFSETS
	.align		4
        /*0030*/ 	.byte	0x04, 0x1c
        /*0032*/ 	.short	(.L_15 - .L_14)


	//   ....[0]....
.L_14:
        /*0034*/ 	.word	0x000000f0


	//   ....[1]....
        /*0038*/ 	.word	0x00000120


	//----- nvinfo : EIATTR_REQNTID
	.align		4
.L_15:
        /*003c*/ 	.byte	0x04, 0x10
        /*003e*/ 	.short	(.L_17 - .L_16)
.L_16:
        /*0040*/ 	.word	0x00000020
        /*0044*/ 	.word	0x00000001
        /*0048*/ 	.word	0x00000001


	//----- nvinfo : EIATTR_CBANK_PARAM_SIZE
	.align		4
.L_17:
        /*004c*/ 	.byte	0x03, 0x19
        /*004e*/ 	.short	0x000c


	//----- nvinfo : EIATTR_PARAM_CBANK
	.align		4
        /*0050*/ 	.byte	0x04, 0x0a
        /*0052*/ 	.short	(.L_19 - .L_18)
	.align		4
.L_18:
        /*0054*/ 	.word	index@(.nv.constant0.triton_poi_fused__to_copy_arange_clamp_mul_sub_6)
        /*0058*/ 	.short	0x0210
        /*005a*/ 	.short	0x000c


	//----- nvinfo : EIATTR_SW_WAR
	.align		4
.L_19:
        /*005c*/ 	.byte	0x04, 0x36
        /*005e*/ 	.short	(.L_21 - .L_20)
.L_20:
        /*0060*/ 	.word	0x00000008
.L_21:


//--------------------- .nv.callgraph             --------------------------
	.section	.nv.callgraph,"",@"SHT_CUDA_CALLGRAPH"
	.align	4
	.sectionentsize	8
	.align		4
        /*0000*/ 	.word	0x00000000
	.align		4
        /*0004*/ 	.word	0xffffffff
	.align		4
        /*0008*/ 	.word	0x00000000
	.align		4
        /*000c*/ 	.word	0xfffffffe
	.align		4
        /*0010*/ 	.word	0x00000000
	.align		4
        /*0014*/ 	.word	0xfffffffd
	.align		4
        /*0018*/ 	.word	0x00000000
	.align		4
        /*001c*/ 	.word	0xfffffffc


//--------------------- .text.triton_poi_fused__to_copy_arange_clamp_mul_sub_6 --------------------------
	.section	.text.triton_poi_fused__to_copy_arange_clamp_mul_sub_6,"ax",@progbits
	.align	128
        .global         triton_poi_fused__to_copy_arange_clamp_mul_sub_6
        .type           triton_poi_fused__to_copy_arange_clamp_mul_sub_6,@function
        .size           triton_poi_fused__to_copy_arange_clamp_mul_sub_6,(.L_x_1 - triton_poi_fused__to_copy_arange_clamp_mul_sub_6)
        .other          triton_poi_fused__to_copy_arange_clamp_mul_sub_6,@"STO_CUDA_ENTRY STV_DEFAULT"
triton_poi_fused__to_copy_arange_clamp_mul_sub_6:
.text.triton_poi_fused__to_copy_arange_clamp_mul_sub_6:
[----:B------:R-:W0:Y:S02]  /*0000*/  LDC R1, c[0x0][0x28] ;  /* 0x00000a00ff017b82 */ /* 0x000e240000000800 */
[----:B------:R-:W1:Y:S01]  /*0010*/  S2R R6, SR_TID.X ;  /* 0x0000000000067919 */ /* 0x000e620000002100 */
[----:B------:R-:W2:Y:S01]  /*0020*/  LDC.64 R2, c[0x0][0x210] ;  /* 0x00008400ff027b82 */ /* 0x000ea20000000a00 */
[----:B------:R-:W3:Y:S01]  /*0030*/  S2R R5, SR_CTAID.X ;  /* 0x0000000000057919 */ /* 0x000ee20000002500 */
[C---:B-1----:R-:W-:Y:S02]  /*0040*/  LOP3.LUT R0, R6.reuse, 0x3, RZ, 0xc0, !PT ;  /* 0x0000000306007812 */ /* 0x042fe400078ec0ff */
[----:B------:R-:W-:-:S03]  /*0050*/  LOP3.LUT P0, RZ, R6, 0x1c, RZ, 0xc0, !PT ;  /* 0x0000001c06ff7812 */ /* 0x000fc6000780c0ff */
[----:B---3--:R-:W-:-:S04]  /*0060*/  IMAD R5, R5, 0x4, R0 ;  /* 0x0000000405057824 */ /* 0x008fc800078e0200 */
[C---:B--2---:R-:W-:Y:S01]  /*0070*/  IMAD.WIDE R2, R5.reuse, 0x4, R2 ;  /* 0x0000000405027825 */ /* 0x044fe200078e0202 */
[----:B------:R-:W-:Y:S02]  /*0080*/  I2FP.F32.S32 R0, R5 ;  /* 0x0000000500007245 */ /* 0x000fe40000201400 */
[----:B------:R-:W-:-:S03]  /*0090*/  ISETP.LT.AND P0, PT, R5, 0x3, !P0 ;  /* 0x000000030500780c */ /* 0x000fc60004701270 */
[----:B------:R-:W-:-:S05]  /*00a0*/  FMUL R0, R0, 3.5 ;  /* 0x4060000000007820 */ /* 0x000fca0000400000 */
[----:B------:R-:W-:-:S04]  /*00b0*/  FMNMX R0, RZ, R0, !PT ;  /* 0x00000000ff007209 */ /* 0x000fc80007800000 */
[----:B------:R-:W1:Y:S02]  /*00c0*/  F2I.TRUNC.NTZ R4, R0 ;  /* 0x0000000000047305 */ /* 0x000e64000020f100 */
[----:B-1----:R-:W-:-:S05]  /*00d0*/  I2FP.F32.S32 R7, R4 ;  /* 0x0000000400077245 */ /* 0x002fca0000201400 */
[----:B------:R-:W-:Y:S01]  /*00e0*/  FADD.SAT R7, R0, -R7 ;  /* 0x8000000700077221 */ /* 0x000fe20000002000 */
[----:B------:R-:W-:Y:S06]  /*00f0*/  @!P0 EXIT ;  /* 0x000000000000894d */ /* 0x000fec0003800000 */
[----:B------:R-:W-:Y:S02]  /*0100*/  ULDC.64 UR4, c[0x0][0x208] ;  /* 0x0000820000047ab9 */ /* 0x000fe40000000a00 */
[----:B------:R-:W-:Y:S01]  /*0110*/  STG.E desc[UR4][R2.64], R7 ;  /* 0x0000000702007986 */ /* 0x000fe2000c101904 */
[----:B------:R-:W-:Y:S05]  /*0120*/  EXIT ;  /* 0x000000000000794d */ /* 0x000fea0003800000 */
.L_x_0:
[----:B------:R-:W-:-:S00]  /*0130*/  BRA `(.L_x_0) ;  /* 0xfffffffc00fc7947 */ /* 0x000fc0000383ffff */
[----:B------:R-:W-:-:S00]  /*0140*/  NOP ;  /* 0x0000000000007918 */ /* 0x000fc00000000000 */
        /* <DEDUP_REMOVED lines=11> */
.L_x_1:


//--------------------- .nv.constant0.triton_poi_fused__to_copy_arange_clamp_mul_sub_6 --------------------------
	.section	.nv.constant0.triton_poi_fused__to_copy_arange_clamp_mul_sub_6,"a",@progbits
	.sectionflags	@""
	.align	4
.nv.constant0.triton_poi_fused__to_copy_arange_clamp_mul_sub_6:
	.zero		540
